//
// Generated by NVIDIA NVVM Compiler
//
// Compiler Build ID: CL-36424714
// Cuda compilation tools, release 13.0, V13.0.88
// Based on NVVM 20.0.0
//

.version 9.0
.target sm_100
.address_size 64


.entry _Z13copyMatrixL2UlPdl(
	.param .u64 _Z13copyMatrixL2UlPdl_param_0,
	.param .u64 .ptr .align 1 _Z13copyMatrixL2UlPdl_param_1,
	.param .u64 _Z13copyMatrixL2UlPdl_param_2
)
{
	.reg .pred 	%p<4>;
	.reg .b32 	%r<10>;
	.reg .b64 	%rd<15>;
	.reg .b64 	%fd<2>;

	ld.param.u64 	%rd5, [_Z13copyMatrixL2UlPdl_param_0];
	ld.param.u64 	%rd3, [_Z13copyMatrixL2UlPdl_param_1];
	ld.param.u64 	%rd4, [_Z13copyMatrixL2UlPdl_param_2];
	mov.u32 	%r1, %ctaid.x;
	mov.u32 	%r2, %ntid.x;
	mov.u32 	%r3, %tid.x;
	mad.lo.s32 	%r4, %r1, %r2, %r3;
	mov.u32 	%r5, %ctaid.y;
	mov.u32 	%r6, %ntid.y;
	mov.u32 	%r7, %tid.y;
	mad.lo.s32 	%r8, %r5, %r6, %r7;
	cvt.s64.s32 	%rd1, %r4;
	cvt.u64.u32 	%rd2, %r8;
	max.s64 	%rd7, %rd1, %rd2;
	setp.ge.s64 	%p1, %rd7, %rd5;
	setp.le.s32 	%p2, %r8, %r4;
	or.pred  	%p3, %p2, %p1;
	@%p3 bra 	$L__BB0_2;
	cvta.to.global.u64 	%rd8, %rd3;
	mad.lo.s64 	%rd9, %rd4, %rd1, %rd2;
	shl.b64 	%rd10, %rd9, 3;
	add.s64 	%rd11, %rd8, %rd10;
	ld.global.f64 	%fd1, [%rd11];
	mad.lo.s64 	%rd12, %rd4, %rd2, %rd1;
	shl.b64 	%rd13, %rd12, 3;
	add.s64 	%rd14, %rd8, %rd13;
	st.global.f64 	[%rd14], %fd1;
$L__BB0_2:
	ret;

}


// ===== COMPILED SASS (sm_100) =====

	.target	sm_100

	.elftype	@"ET_EXEC"


//--------------------- .note.nv.tkinfo           --------------------------
	.section	.note.nv.tkinfo,"",@"SHT_NOTE"
	.sectionflags	@"SHF_NOTE_NV_TKINFO"
	.tkinfo
        /*0018*/ 	.word	0x00000002
        /*0030*/ 	.string	""
        /*0030*/ 	.string	"ptxas"
        /*0030*/ 	.string	"Cuda compilation tools, release 13.0, V13.0.88"
        /*0030*/ 	.string	"Build cuda_13.0.r13.0/compiler.36424714_0"
        /*0030*/ 	.string	"-arch sm_100 -m 64 "



//--------------------- .note.nv.cuinfo           --------------------------
	.section	.note.nv.cuinfo,"",@"SHT_NOTE"
	.sectionflags	@"SHF_NOTE_NV_CUINFO"
        /*0018*/ 	.short	0x0002
        /*001a*/ 	.short	0x0064
        /*001c*/ 	.short	0x0082
	.zero		2


//--------------------- .nv.info                  --------------------------
	.section	.nv.info,"",@"SHT_CUDA_INFO"
	.align	4


	//----- nvinfo : EIATTR_REGCOUNT
	.align		4
        /*0000*/ 	.byte	0x04, 0x2f
        /*0002*/ 	.short	(.L_1 - .L_0)
	.align		4
.L_0:
        /*0004*/ 	.word	index@(_Z13copyMatrixL2UlPdl)
        /*0008*/ 	.word	0x0000000c


	//----- nvinfo : EIATTR_FRAME_SIZE
	.align		4
.L_1:
        /*000c*/ 	.byte	0x04, 0x11
        /*000e*/ 	.short	(.L_3 - .L_2)
	.align		4
.L_2:
        /*0010*/ 	.word	index@(_Z13copyMatrixL2UlPdl)
        /*0014*/ 	.word	0x00000000


	//----- nvinfo : EIATTR_MIN_STACK_SIZE
	.align		4
.L_3:
        /*0018*/ 	.byte	0x04, 0x12
        /*001a*/ 	.short	(.L_5 - .L_4)
	.align		4
.L_4:
        /*001c*/ 	.word	index@(_Z13copyMatrixL2UlPdl)
        /*0020*/ 	.word	0x00000000
.L_5:


//--------------------- .nv.compat                --------------------------
	.section	.nv.compat,"",@"SHT_CUDA_COMPAT_INFO"
	.align	4
        /*0000*/ 	.byte	0x02, 0x09, 0x00, 0x00, 0x02, 0x02, 0x01, 0x00, 0x02, 0x05, 0x05, 0x00, 0x03, 0x07, 0x01, 0x01
        /*0010*/ 	.byte	0x02, 0x03, 0x00, 0x00, 0x02, 0x06, 0x01, 0x00, 0x04, 0x0b, 0x08, 0x00, 0x09, 0x00, 0x00, 0x00
        /*0020*/ 	.byte	0x00, 0x00, 0x00, 0x00


//--------------------- .nv.info._Z13copyMatrixL2UlPdl --------------------------
	.section	.nv.info._Z13copyMatrixL2UlPdl,"",@"SHT_CUDA_INFO"
	.sectionflags	@""
	.align	4


	//----- nvinfo : EIATTR_CUDA_API_VERSION
	.align		4
        /*0000*/ 	.byte	0x04, 0x37
        /*0002*/ 	.short	(.L_7 - .L_6)
.L_6:
        /*0004*/ 	.word	0x00000082


	//----- nvinfo : EIATTR_KPARAM_INFO
	.align		4
.L_7:
        /*0008*/ 	.byte	0x04, 0x17
        /*000a*/ 	.short	(.L_9 - .L_8)
.L_8:
        /*000c*/ 	.word	0x00000000
        /*0010*/ 	.short	0x0002
        /*0012*/ 	.short	0x0010
        /*0014*/ 	.byte	0x00, 0xf0, 0x21, 0x00


	//----- nvinfo : EIATTR_KPARAM_INFO
	.align		4
.L_9:
        /*0018*/ 	.byte	0x04, 0x17
        /*001a*/ 	.short	(.L_11 - .L_10)
.L_10:
        /*001c*/ 	.word	0x00000000
        /*0020*/ 	.short	0x0001
        /*0022*/ 	.short	0x0008
        /*0024*/ 	.byte	0x00, 0xf5, 0x21, 0x00


	//----- nvinfo : EIATTR_KPARAM_INFO
	.align		4
.L_11:
        /*0028*/ 	.byte	0x04, 0x17
        /*002a*/ 	.short	(.L_13 - .L_12)
.L_12:
        /*002c*/ 	.word	0x00000000
        /*0030*/ 	.short	0x0000
        /*0032*/ 	.short	0x0000
        /*0034*/ 	.byte	0x00, 0xf0, 0x21, 0x00


	//----- nvinfo : EIATTR_SPARSE_MMA_MASK
	.align		4
.L_13:
        /*0038*/ 	.byte	0x03, 0x50
        /*003a*/ 	.short	0x0000


	//----- nvinfo : EIATTR_MAXREG_COUNT
	.align		4
        /*003c*/ 	.byte	0x03, 0x1b
        /*003e*/ 	.short	0x00ff


	//----- nvinfo : EIATTR_MERCURY_ISA_VERSION
	.align		4
        /*0040*/ 	.byte	0x03, 0x5f
        /*0042*/ 	.short	0x0101


	//----- nvinfo : EIATTR_VRC_CTA_INIT_COUNT
	.align		4
        /*0044*/ 	.byte	0x02, 0x4a
	.zero		1
	.zero		1


	//----- nvinfo : EIATTR_EXIT_INSTR_OFFSETS
	.align		4
        /*0048*/ 	.byte	0x04, 0x1c
        /*004a*/ 	.short	(.L_15 - .L_14)


	//   ....[0]....
.L_14:
        /*004c*/ 	.word	0x00000120


	//   ....[1]....
        /*0050*/ 	.word	0x00000230


	//----- nvinfo : EIATTR_CBANK_PARAM_SIZE
	.align		4
.L_15:
        /*0054*/ 	.byte	0x03, 0x19
        /*0056*/ 	.short	0x0018


	//----- nvinfo : EIATTR_PARAM_CBANK
	.align		4
        /*0058*/ 	.byte	0x04, 0x0a
        /*005a*/ 	.short	(.L_17 - .L_16)
	.align		4
.L_16:
        /*005c*/ 	.word	index@(.nv.constant0._Z13copyMatrixL2UlPdl)
        /*0060*/ 	.short	0x0380
        /*0062*/ 	.short	0x0018


	//----- nvinfo : EIATTR_SW_WAR
	.align		4
.L_17:
        /*0064*/ 	.byte	0x04, 0x36
        /*0066*/ 	.short	(.L_19 - .L_18)
.L_18:
        /*0068*/ 	.word	0x00000008
.L_19:


//--------------------- .nv.callgraph             --------------------------
	.section	.nv.callgraph,"",@"SHT_CUDA_CALLGRAPH"
	.align	4
	.sectionentsize	8
	.align		4
        /*0000*/ 	.word	0x00000000
	.align		4
        /*0004*/ 	.word	0xffffffff
	.align		4
        /*0008*/ 	.word	0x00000000
	.align		4
        /*000c*/ 	.word	0xfffffffe
	.align		4
        /*0010*/ 	.word	0x00000000
	.align		4
        /*0014*/ 	.word	0xfffffffd
	.align		4
        /*0018*/ 	.word	0x00000000
	.align		4
        /*001c*/ 	.word	0xfffffffc


//--------------------- .text._Z13copyMatrixL2UlPdl --------------------------
	.section	.text._Z13copyMatrixL2UlPdl,"ax",@progbits
	.align	128
.text._Z13copyMatrixL2UlPdl:
        .type           _Z13copyMatrixL2UlPdl,@function
        .size           _Z13copyMatrixL2UlPdl,(.L_x_1 - _Z13copyMatrixL2UlPdl)
        .other          _Z13copyMatrixL2UlPdl,@"STO_CUDA_ENTRY STV_DEFAULT"
_Z13copyMatrixL2UlPdl:
[----:B------:R-:W-:Y:S01]  /*0000*/  LDC R1, c[0x0][0x37c] ;  /* 0x0000df00ff017b82 */ /* 0x000fe20000000800 */
[----:B------:R-:W0:Y:S07]  /*0010*/  S2R R9, SR_TID.X ;  /* 0x0000000000097919 */ /* 0x000e2e0000002100 */
[----:B------:R-:W0:Y:S01]  /*0020*/  LDC R8, c[0x0][0x360] ;  /* 0x0000d800ff087b82 */ /* 0x000e220000000800 */
[----:B------:R-:W1:Y:S01]  /*0030*/  LDCU.64 UR6, c[0x0][0x380] ;  /* 0x00007000ff0677ac */ /* 0x000e620008000a00 */
[----:B------:R-:W2:Y:S06]  /*0040*/  S2R R5, SR_TID.Y ;  /* 0x0000000000057919 */ /* 0x000eac0000002200 */
[----:B------:R-:W0:Y:S08]  /*0050*/  S2UR UR4, SR_CTAID.X ;  /* 0x00000000000479c3 */ /* 0x000e300000002500 */
[----:B------:R-:W2:Y:S08]  /*0060*/  S2UR UR5, SR_CTAID.Y ;  /* 0x00000000000579c3 */ /* 0x000eb00000002600 */
[----:B------:R-:W2:Y:S01]  /*0070*/  LDC R4, c[0x0][0x364] ;  /* 0x0000d900ff047b82 */ /* 0x000ea20000000800 */
[----:B0-----:R-:W-:-:S05]  /*0080*/  IMAD R8, R8, UR4, R9 ;  /* 0x0000000408087c24 */ /* 0x001fca000f8e0209 */
[----:B------:R-:W-:Y:S01]  /*0090*/  SHF.R.S32.HI R9, RZ, 0x1f, R8 ;  /* 0x0000001fff097819 */ /* 0x000fe20000011408 */
[----:B--2---:R-:W-:-:S05]  /*00a0*/  IMAD R4, R4, UR5, R5 ;  /* 0x0000000504047c24 */ /* 0x004fca000f8e0205 */
[----:B------:R-:W-:-:S04]  /*00b0*/  ISETP.GT.U32.AND P0, PT, R8, R4, PT ;  /* 0x000000040800720c */ /* 0x000fc80003f04070 */
[----:B------:R-:W-:-:S04]  /*00c0*/  ISETP.GT.AND.EX P0, PT, R9, RZ, PT, P0 ;  /* 0x000000ff0900720c */ /* 0x000fc80003f04300 */
[----:B------:R-:W-:Y:S02]  /*00d0*/  SEL R0, R8, R4, P0 ;  /* 0x0000000408007207 */ /* 0x000fe40000000000 */
[----:B------:R-:W-:Y:S02]  /*00e0*/  SEL R2, R9, RZ, P0 ;  /* 0x000000ff09027207 */ /* 0x000fe40000000000 */
[----:B-1----:R-:W-:-:S04]  /*00f0*/  ISETP.GE.U32.AND P0, PT, R0, UR6, PT ;  /* 0x0000000600007c0c */ /* 0x002fc8000bf06070 */
[----:B------:R-:W-:-:S04]  /*0100*/  ISETP.GE.AND.EX P0, PT, R2, UR7, PT, P0 ;  /* 0x0000000702007c0c */ /* 0x000fc8000bf06300 */
[----:B------:R-:W-:-:S13]  /*0110*/  ISETP.LE.OR P0, PT, R4, R8, P0 ;  /* 0x000000080400720c */ /* 0x000fda0000703670 */
[----:B------:R-:W-:Y:S05]  /*0120*/  @P0 EXIT ;  /* 0x000000000000094d */ /* 0x000fea0003800000 */
[----:B------:R-:W0:Y:S01]  /*0130*/  LDCU.64 UR6, c[0x0][0x390] ;  /* 0x00007200ff0677ac */ /* 0x000e220008000a00 */
[----:B------:R-:W-:Y:S01]  /*0140*/  IMAD.MOV.U32 R5, RZ, RZ, RZ ;  /* 0x000000ffff057224 */ /* 0x000fe200078e00ff */
[----:B------:R-:W1:Y:S01]  /*0150*/  LDCU.64 UR8, c[0x0][0x388] ;  /* 0x00007100ff0877ac */ /* 0x000e620008000a00 */
[----:B------:R-:W2:Y:S01]  /*0160*/  LDCU.64 UR4, c[0x0][0x358] ;  /* 0x00006b00ff0477ac */ /* 0x000ea20008000a00 */
[----:B0-----:R-:W-:Y:S02]  /*0170*/  IMAD R7, R9, UR6, RZ ;  /* 0x0000000609077c24 */ /* 0x001fe4000f8e02ff */
[----:B------:R-:W-:-:S04]  /*0180*/  IMAD.WIDE.U32 R2, R8, UR6, R4 ;  /* 0x0000000608027c25 */ /* 0x000fc8000f8e0004 */
[----:B------:R-:W-:Y:S01]  /*0190*/  IMAD R7, R8, UR7, R7 ;  /* 0x0000000708077c24 */ /* 0x000fe2000f8e0207 */
[----:B-1----:R-:W-:-:S03]  /*01a0*/  LEA R6, P0, R2, UR8, 0x3 ;  /* 0x0000000802067c11 */ /* 0x002fc6000f8018ff */
[----:B------:R-:W-:-:S05]  /*01b0*/  IMAD.IADD R3, R3, 0x1, R7 ;  /* 0x0000000103037824 */ /* 0x000fca00078e0207 */
[----:B------:R-:W-:-:S05]  /*01c0*/  LEA.HI.X R7, R2, UR9, R3, 0x3, P0 ;  /* 0x0000000902077c11 */ /* 0x000fca00080f1c03 */
[----:B--2---:R-:W2:Y:S01]  /*01d0*/  LDG.E.64 R2, desc[UR4][R6.64] ;  /* 0x0000000406027981 */ /* 0x004ea2000c1e1b00 */
[----:B------:R-:W-:-:S04]  /*01e0*/  IMAD.WIDE.U32 R8, R4, UR6, R8 ;  /* 0x0000000604087c25 */ /* 0x000fc8000f8e0008 */
[----:B------:R-:W-:Y:S01]  /*01f0*/  IMAD R5, R4, UR7, R9 ;  /* 0x0000000704057c24 */ /* 0x000fe2000f8e0209 */
[----:B------:R-:W-:-:S04]  /*0200*/  LEA R4, P0, R8, UR8, 0x3 ;  /* 0x0000000808047c11 */ /* 0x000fc8000f8018ff */
[----:B------:R-:W-:-:S05]  /*0210*/  LEA.HI.X R5, R8, UR9, R5, 0x3, P0 ;  /* 0x0000000908057c11 */ /* 0x000fca00080f1c05 */
[----:B--2---:R-:W-:Y:S01]  /*0220*/  STG.E.64 desc[UR4][R4.64], R2 ;  /* 0x0000000204007986 */ /* 0x004fe2000c101b04 */
[----:B------:R-:W-:Y:S05]  /*0230*/  EXIT ;  /* 0x000000000000794d */ /* 0x000fea0003800000 */
.L_x_0:
[----:B------:R-:W-:-:S00]  /*0240*/  BRA `(.L_x_0) ;  /* 0xfffffffc00fc7947 */ /* 0x000fc0000383ffff */
[----:B------:R-:W-:-:S00]  /*0250*/  NOP ;  /* 0x0000000000007918 */ /* 0x000fc00000000000 */
        /* <DEDUP_REMOVED lines=10> */
.L_x_1:


//--------------------- .nv.shared.reserved.0     --------------------------
	.section	.nv.shared.reserved.0,"aw",@nobits
	.weak		__nv_reservedSMEM_offset_0_alias
	.size		__nv_reservedSMEM_offset_0_alias, 0, 64
	.other		__nv_reservedSMEM_offset_0_alias,@"STO_CUDA_RESERVED_SHARED STV_DEFAULT"
__nv_reservedSMEM_offset_0_alias:
	.zero		0
	.zero		64


//--------------------- .nv.constant0._Z13copyMatrixL2UlPdl --------------------------
	.section	.nv.constant0._Z13copyMatrixL2UlPdl,"a",@progbits
	.sectionflags	@""
	.align	4
.nv.constant0._Z13copyMatrixL2UlPdl:
	.zero		920


//--------------------- SYMBOLS --------------------------

	.type		.nv.reservedSmem.offset0,@object
	.size		.nv.reservedSmem.offset0,0x4
